//
// Generated by NVIDIA NVVM Compiler
//
// Compiler Build ID: CL-36424714
// Cuda compilation tools, release 13.0, V13.0.88
// Based on NVVM 20.0.0
//

.version 9.0
.target sm_100
.address_size 64

	// .globl	_Z10add_simplePiS_S_

.visible .entry _Z10add_simplePiS_S_(
	.param .u64 .ptr .align 1 _Z10add_simplePiS_S__param_0,
	.param .u64 .ptr .align 1 _Z10add_simplePiS_S__param_1,
	.param .u64 .ptr .align 1 _Z10add_simplePiS_S__param_2
)
{
	.reg .b32 	%r<5>;
	.reg .b64 	%rd<11>;

	ld.param.u64 	%rd1, [_Z10add_simplePiS_S__param_0];
	ld.param.u64 	%rd2, [_Z10add_simplePiS_S__param_1];
	ld.param.u64 	%rd3, [_Z10add_simplePiS_S__param_2];
	cvta.to.global.u64 	%rd4, %rd3;
	cvta.to.global.u64 	%rd5, %rd2;
	cvta.to.global.u64 	%rd6, %rd1;
	mov.u32 	%r1, %ctaid.x;
	mul.wide.u32 	%rd7, %r1, 4;
	add.s64 	%rd8, %rd6, %rd7;
	ld.global.u32 	%r2, [%rd8];
	add.s64 	%rd9, %rd5, %rd7;
	ld.global.u32 	%r3, [%rd9];
	add.s32 	%r4, %r3, %r2;
	add.s64 	%rd10, %rd4, %rd7;
	st.global.u32 	[%rd10], %r4;
	ret;

}


// ===== COMPILED SASS (sm_100) =====

	.target	sm_100

	.elftype	@"ET_EXEC"


//--------------------- .note.nv.tkinfo           --------------------------
	.section	.note.nv.tkinfo,"",@"SHT_NOTE"
	.sectionflags	@"SHF_NOTE_NV_TKINFO"
	.tkinfo
        /*0018*/ 	.word	0x00000002
        /*0030*/ 	.string	""
        /*0030*/ 	.string	"ptxas"
        /*0030*/ 	.string	"Cuda compilation tools, release 13.0, V13.0.88"
        /*0030*/ 	.string	"Build cuda_13.0.r13.0/compiler.36424714_0"
        /*0030*/ 	.string	"-arch sm_100 -m 64 "



//--------------------- .note.nv.cuinfo           --------------------------
	.section	.note.nv.cuinfo,"",@"SHT_NOTE"
	.sectionflags	@"SHF_NOTE_NV_CUINFO"
        /*0018*/ 	.short	0x0002
        /*001a*/ 	.short	0x0064
        /*001c*/ 	.short	0x0082
	.zero		2


//--------------------- .nv.info                  --------------------------
	.section	.nv.info,"",@"SHT_CUDA_INFO"
	.align	4


	//----- nvinfo : EIATTR_REGCOUNT
	.align		4
        /*0000*/ 	.byte	0x04, 0x2f
        /*0002*/ 	.short	(.L_1 - .L_0)
	.align		4
.L_0:
        /*0004*/ 	.word	index@(_Z10add_simplePiS_S_)
        /*0008*/ 	.word	0x0000000c


	//----- nvinfo : EIATTR_FRAME_SIZE
	.align		4
.L_1:
        /*000c*/ 	.byte	0x04, 0x11
        /*000e*/ 	.short	(.L_3 - .L_2)
	.align		4
.L_2:
        /*0010*/ 	.word	index@(_Z10add_simplePiS_S_)
        /*0014*/ 	.word	0x00000000


	//----- nvinfo : EIATTR_MIN_STACK_SIZE
	.align		4
.L_3:
        /*0018*/ 	.byte	0x04, 0x12
        /*001a*/ 	.short	(.L_5 - .L_4)
	.align		4
.L_4:
        /*001c*/ 	.word	index@(_Z10add_simplePiS_S_)
        /*0020*/ 	.word	0x00000000
.L_5:


//--------------------- .nv.compat                --------------------------
	.section	.nv.compat,"",@"SHT_CUDA_COMPAT_INFO"
	.align	4
        /*0000*/ 	.byte	0x02, 0x09, 0x00, 0x00, 0x02, 0x02, 0x01, 0x00, 0x02, 0x05, 0x05, 0x00, 0x03, 0x07, 0x01, 0x01
        /*0010*/ 	.byte	0x02, 0x03, 0x00, 0x00, 0x02, 0x06, 0x01, 0x00, 0x04, 0x0b, 0x08, 0x00, 0x09, 0x00, 0x00, 0x00
        /*0020*/ 	.byte	0x00, 0x00, 0x00, 0x00


//--------------------- .nv.info._Z10add_simplePiS_S_ --------------------------
	.section	.nv.info._Z10add_simplePiS_S_,"",@"SHT_CUDA_INFO"
	.sectionflags	@""
	.align	4


	//----- nvinfo : EIATTR_CUDA_API_VERSION
	.align		4
        /*0000*/ 	.byte	0x04, 0x37
        /*0002*/ 	.short	(.L_7 - .L_6)
.L_6:
        /*0004*/ 	.word	0x00000082


	//----- nvinfo : EIATTR_KPARAM_INFO
	.align		4
.L_7:
        /*0008*/ 	.byte	0x04, 0x17
        /*000a*/ 	.short	(.L_9 - .L_8)
.L_8:
        /*000c*/ 	.word	0x00000000
        /*0010*/ 	.short	0x0002
        /*0012*/ 	.short	0x0010
        /*0014*/ 	.byte	0x00, 0xf5, 0x21, 0x00


	//----- nvinfo : EIATTR_KPARAM_INFO
	.align		4
.L_9:
        /*0018*/ 	.byte	0x04, 0x17
        /*001a*/ 	.short	(.L_11 - .L_10)
.L_10:
        /*001c*/ 	.word	0x00000000
        /*0020*/ 	.short	0x0001
        /*0022*/ 	.short	0x0008
        /*0024*/ 	.byte	0x00, 0xf5, 0x21, 0x00


	//----- nvinfo : EIATTR_KPARAM_INFO
	.align		4
.L_11:
        /*0028*/ 	.byte	0x04, 0x17
        /*002a*/ 	.short	(.L_13 - .L_12)
.L_12:
        /*002c*/ 	.word	0x00000000
        /*0030*/ 	.short	0x0000
        /*0032*/ 	.short	0x0000
        /*0034*/ 	.byte	0x00, 0xf5, 0x21, 0x00


	//----- nvinfo : EIATTR_SPARSE_MMA_MASK
	.align		4
.L_13:
        /*0038*/ 	.byte	0x03, 0x50
        /*003a*/ 	.short	0x0000


	//----- nvinfo : EIATTR_MAXREG_COUNT
	.align		4
        /*003c*/ 	.byte	0x03, 0x1b
        /*003e*/ 	.short	0x00ff


	//----- nvinfo : EIATTR_MERCURY_ISA_VERSION
	.align		4
        /*0040*/ 	.byte	0x03, 0x5f
        /*0042*/ 	.short	0x0101


	//----- nvinfo : EIATTR_VRC_CTA_INIT_COUNT
	.align		4
        /*0044*/ 	.byte	0x02, 0x4a
	.zero		1
	.zero		1


	//----- nvinfo : EIATTR_EXIT_INSTR_OFFSETS
	.align		4
        /*0048*/ 	.byte	0x04, 0x1c
        /*004a*/ 	.short	(.L_15 - .L_14)


	//   ....[0]....
.L_14:
        /*004c*/ 	.word	0x000000d0


	//----- nvinfo : EIATTR_CBANK_PARAM_SIZE
	.align		4
.L_15:
        /*0050*/ 	.byte	0x03, 0x19
        /*0052*/ 	.short	0x0018


	//----- nvinfo : EIATTR_PARAM_CBANK
	.align		4
        /*0054*/ 	.byte	0x04, 0x0a
        /*0056*/ 	.short	(.L_17 - .L_16)
	.align		4
.L_16:
        /*0058*/ 	.word	index@(.nv.constant0._Z10add_simplePiS_S_)
        /*005c*/ 	.short	0x0380
        /*005e*/ 	.short	0x0018


	//----- nvinfo : EIATTR_SW_WAR
	.align		4
.L_17:
        /*0060*/ 	.byte	0x04, 0x36
        /*0062*/ 	.short	(.L_19 - .L_18)
.L_18:
        /*0064*/ 	.word	0x00000008
.L_19:


//--------------------- .nv.callgraph             --------------------------
	.section	.nv.callgraph,"",@"SHT_CUDA_CALLGRAPH"
	.align	4
	.sectionentsize	8
	.align		4
        /*0000*/ 	.word	0x00000000
	.align		4
        /*0004*/ 	.word	0xffffffff
	.align		4
        /*0008*/ 	.word	0x00000000
	.align		4
        /*000c*/ 	.word	0xfffffffe
	.align		4
        /*0010*/ 	.word	0x00000000
	.align		4
        /*0014*/ 	.word	0xfffffffd
	.align		4
        /*0018*/ 	.word	0x00000000
	.align		4
        /*001c*/ 	.word	0xfffffffc


//--------------------- .text._Z10add_simplePiS_S_ --------------------------
	.section	.text._Z10add_simplePiS_S_,"ax",@progbits
	.align	128
        .global         _Z10add_simplePiS_S_
        .type           _Z10add_simplePiS_S_,@function
        .size           _Z10add_simplePiS_S_,(.L_x_1 - _Z10add_simplePiS_S_)
        .other          _Z10add_simplePiS_S_,@"STO_CUDA_ENTRY STV_DEFAULT"
_Z10add_simplePiS_S_:
.text._Z10add_simplePiS_S_:
[----:B------:R-:W-:Y:S01]  /*0000*/  LDC R1, c[0x0][0x37c] ;  /* 0x0000df00ff017b82 */ /* 0x000fe20000000800 */
[----:B------:R-:W0:Y:S07]  /*0010*/  S2R R9, SR_CTAID.X ;  /* 0x0000000000097919 */ /* 0x000e2e0000002500 */
[----:B------:R-:W0:Y:S01]  /*0020*/  LDC.64 R2, c[0x0][0x380] ;  /* 0x0000e000ff027b82 */ /* 0x000e220000000a00 */
[----:B------:R-:W1:Y:S07]  /*0030*/  LDCU.64 UR4, c[0x0][0x358] ;  /* 0x00006b00ff0477ac */ /* 0x000e6e0008000a00 */
[----:B------:R-:W2:Y:S08]  /*0040*/  LDC.64 R4, c[0x0][0x388] ;  /* 0x0000e200ff047b82 */ /* 0x000eb00000000a00 */
[----:B------:R-:W3:Y:S01]  /*0050*/  LDC.64 R6, c[0x0][0x390] ;  /* 0x0000e400ff067b82 */ /* 0x000ee20000000a00 */
[----:B0-----:R-:W-:-:S04]  /*0060*/  IMAD.WIDE.U32 R2, R9, 0x4, R2 ;  /* 0x0000000409027825 */ /* 0x001fc800078e0002 */
[C---:B--2---:R-:W-:Y:S02]  /*0070*/  IMAD.WIDE.U32 R4, R9.reuse, 0x4, R4 ;  /* 0x0000000409047825 */ /* 0x044fe400078e0004 */
[----:B-1----:R-:W2:Y:S04]  /*0080*/  LDG.E R2, desc[UR4][R2.64] ;  /* 0x0000000402027981 */ /* 0x002ea8000c1e1900 */
[----:B------:R-:W2:Y:S01]  /*0090*/  LDG.E R5, desc[UR4][R4.64] ;  /* 0x0000000404057981 */ /* 0x000ea2000c1e1900 */
[----:B---3--:R-:W-:Y:S01]  /*00a0*/  IMAD.WIDE.U32 R6, R9, 0x4, R6 ;  /* 0x0000000409067825 */ /* 0x008fe200078e0006 */
[----:B--2---:R-:W-:-:S05]  /*00b0*/  IADD3 R9, PT, PT, R2, R5, RZ ;  /* 0x0000000502097210 */ /* 0x004fca0007ffe0ff */
[----:B------:R-:W-:Y:S01]  /*00c0*/  STG.E desc[UR4][R6.64], R9 ;  /* 0x0000000906007986 */ /* 0x000fe2000c101904 */
[----:B------:R-:W-:Y:S05]  /*00d0*/  EXIT ;  /* 0x000000000000794d */ /* 0x000fea0003800000 */
.L_x_0:
[----:B------:R-:W-:-:S00]  /*00e0*/  BRA `(.L_x_0) ;  /* 0xfffffffc00fc7947 */ /* 0x000fc0000383ffff */
[----:B------:R-:W-:-:S00]  /*00f0*/  NOP ;  /* 0x0000000000007918 */ /* 0x000fc00000000000 */
        /* <DEDUP_REMOVED lines=8> */
.L_x_1:


//--------------------- .nv.shared.reserved.0     --------------------------
	.section	.nv.shared.reserved.0,"aw",@nobits
	.weak		__nv_reservedSMEM_offset_0_alias
	.size		__nv_reservedSMEM_offset_0_alias, 0, 64
	.other		__nv_reservedSMEM_offset_0_alias,@"STO_CUDA_RESERVED_SHARED STV_DEFAULT"
__nv_reservedSMEM_offset_0_alias:
	.zero		0
	.zero		64


//--------------------- .nv.constant0._Z10add_simplePiS_S_ --------------------------
	.section	.nv.constant0._Z10add_simplePiS_S_,"a",@progbits
	.sectionflags	@""
	.align	4
.nv.constant0._Z10add_simplePiS_S_:
	.zero		920


//--------------------- SYMBOLS --------------------------

	.type		.nv.reservedSmem.offset0,@object
	.size		.nv.reservedSmem.offset0,0x4
